//
// Generated by NVIDIA NVVM Compiler
//
// Compiler Build ID: CL-36424714
// Cuda compilation tools, release 13.0, V13.0.88
// Based on NVVM 20.0.0
//

.version 9.0
.target sm_100
.address_size 64

	// .globl	_Z6reducePfS_

.visible .entry _Z6reducePfS_(
	.param .u64 .ptr .align 1 _Z6reducePfS__param_0,
	.param .u64 .ptr .align 1 _Z6reducePfS__param_1
)
{
	.reg .pred 	%p<5>;
	.reg .b32 	%r<12>;
	.reg .b32 	%f<5>;
	.reg .b64 	%rd<13>;

	ld.param.u64 	%rd4, [_Z6reducePfS__param_0];
	ld.param.u64 	%rd3, [_Z6reducePfS__param_1];
	cvta.to.global.u64 	%rd5, %rd4;
	mov.u32 	%r1, %ctaid.x;
	mov.u32 	%r2, %ntid.x;
	mul.lo.s32 	%r6, %r1, %r2;
	mul.wide.u32 	%rd6, %r6, 4;
	add.s64 	%rd1, %rd5, %rd6;
	setp.lt.u32 	%p1, %r2, 2;
	@%p1 bra 	$L__BB0_5;
	mov.u32 	%r3, %tid.x;
	mul.wide.u32 	%rd7, %r3, 4;
	add.s64 	%rd2, %rd1, %rd7;
	mov.b32 	%r11, 1;
$L__BB0_2:
	shl.b32 	%r5, %r11, 1;
	add.s32 	%r8, %r5, -1;
	and.b32  	%r9, %r8, %r3;
	setp.ne.s32 	%p2, %r9, 0;
	@%p2 bra 	$L__BB0_4;
	mul.wide.s32 	%rd8, %r11, 4;
	add.s64 	%rd9, %rd2, %rd8;
	ld.global.f32 	%f1, [%rd9];
	ld.global.f32 	%f2, [%rd2];
	add.f32 	%f3, %f1, %f2;
	st.global.f32 	[%rd2], %f3;
$L__BB0_4:
	bar.sync 	0;
	setp.lt.u32 	%p3, %r5, %r2;
	mov.u32 	%r11, %r5;
	@%p3 bra 	$L__BB0_2;
$L__BB0_5:
	mov.u32 	%r10, %tid.x;
	setp.ne.s32 	%p4, %r10, 0;
	@%p4 bra 	$L__BB0_7;
	ld.global.f32 	%f4, [%rd1];
	cvta.to.global.u64 	%rd10, %rd3;
	mul.wide.u32 	%rd11, %r1, 4;
	add.s64 	%rd12, %rd10, %rd11;
	st.global.f32 	[%rd12], %f4;
$L__BB0_7:
	ret;

}
	// .globl	_Z7reduce2PfS_
.visible .entry _Z7reduce2PfS_(
	.param .u64 .ptr .align 1 _Z7reduce2PfS__param_0,
	.param .u64 .ptr .align 1 _Z7reduce2PfS__param_1
)
{
	.reg .pred 	%p<5>;
	.reg .b32 	%r<12>;
	.reg .b32 	%f<5>;
	.reg .b64 	%rd<11>;

	ld.param.u64 	%rd4, [_Z7reduce2PfS__param_0];
	ld.param.u64 	%rd3, [_Z7reduce2PfS__param_1];
	cvta.to.global.u64 	%rd1, %rd4;
	mov.u32 	%r1, %ntid.x;
	mov.u32 	%r2, %ctaid.x;
	mov.u32 	%r3, %tid.x;
	mad.lo.s32 	%r4, %r1, %r2, %r3;
	setp.lt.u32 	%p1, %r1, 2;
	mul.wide.u32 	%rd5, %r4, 4;
	add.s64 	%rd2, %rd1, %rd5;
	@%p1 bra 	$L__BB1_5;
	mov.b32 	%r11, 1;
$L__BB1_2:
	shl.b32 	%r6, %r11, 1;
	add.s32 	%r8, %r6, -1;
	and.b32  	%r9, %r8, %r3;
	setp.ne.s32 	%p2, %r9, 0;
	@%p2 bra 	$L__BB1_4;
	add.s32 	%r10, %r11, %r4;
	mul.wide.u32 	%rd6, %r10, 4;
	add.s64 	%rd7, %rd1, %rd6;
	ld.global.f32 	%f1, [%rd7];
	ld.global.f32 	%f2, [%rd2];
	add.f32 	%f3, %f1, %f2;
	st.global.f32 	[%rd2], %f3;
$L__BB1_4:
	bar.sync 	0;
	setp.lt.u32 	%p3, %r6, %r1;
	mov.u32 	%r11, %r6;
	@%p3 bra 	$L__BB1_2;
$L__BB1_5:
	setp.ne.s32 	%p4, %r3, 0;
	@%p4 bra 	$L__BB1_7;
	ld.global.f32 	%f4, [%rd2];
	cvta.to.global.u64 	%rd8, %rd3;
	mul.wide.u32 	%rd9, %r2, 4;
	add.s64 	%rd10, %rd8, %rd9;
	st.global.f32 	[%rd10], %f4;
$L__BB1_7:
	ret;

}


// ===== COMPILED SASS (sm_100) =====

	.target	sm_100

	.elftype	@"ET_EXEC"


//--------------------- .note.nv.tkinfo           --------------------------
	.section	.note.nv.tkinfo,"",@"SHT_NOTE"
	.sectionflags	@"SHF_NOTE_NV_TKINFO"
	.tkinfo
        /*0018*/ 	.word	0x00000002
        /*0030*/ 	.string	""
        /*0030*/ 	.string	"ptxas"
        /*0030*/ 	.string	"Cuda compilation tools, release 13.0, V13.0.88"
        /*0030*/ 	.string	"Build cuda_13.0.r13.0/compiler.36424714_0"
        /*0030*/ 	.string	"-arch sm_100 -m 64 "



//--------------------- .note.nv.cuinfo           --------------------------
	.section	.note.nv.cuinfo,"",@"SHT_NOTE"
	.sectionflags	@"SHF_NOTE_NV_CUINFO"
        /*0018*/ 	.short	0x0002
        /*001a*/ 	.short	0x0064
        /*001c*/ 	.short	0x0082
	.zero		2


//--------------------- .nv.info                  --------------------------
	.section	.nv.info,"",@"SHT_CUDA_INFO"
	.align	4


	//----- nvinfo : EIATTR_REGCOUNT
	.align		4
        /*0000*/ 	.byte	0x04, 0x2f
        /*0002*/ 	.short	(.L_1 - .L_0)
	.align		4
.L_0:
        /*0004*/ 	.word	index@(_Z6reducePfS_)
        /*0008*/ 	.word	0x00000010


	//----- nvinfo : EIATTR_FRAME_SIZE
	.align		4
.L_1:
        /*000c*/ 	.byte	0x04, 0x11
        /*000e*/ 	.short	(.L_3 - .L_2)
	.align		4
.L_2:
        /*0010*/ 	.word	index@(_Z6reducePfS_)
        /*0014*/ 	.word	0x00000000


	//----- nvinfo : EIATTR_REGCOUNT
	.align		4
.L_3:
        /*0018*/ 	.byte	0x04, 0x2f
        /*001a*/ 	.short	(.L_5 - .L_4)
	.align		4
.L_4:
        /*001c*/ 	.word	index@(_Z7reduce2PfS_)
        /*0020*/ 	.word	0x00000010


	//----- nvinfo : EIATTR_FRAME_SIZE
	.align		4
.L_5:
        /*0024*/ 	.byte	0x04, 0x11
        /*0026*/ 	.short	(.L_7 - .L_6)
	.align		4
.L_6:
        /*0028*/ 	.word	index@(_Z7reduce2PfS_)
        /*002c*/ 	.word	0x00000000


	//----- nvinfo : EIATTR_MIN_STACK_SIZE
	.align		4
.L_7:
        /*0030*/ 	.byte	0x04, 0x12
        /*0032*/ 	.short	(.L_9 - .L_8)
	.align		4
.L_8:
        /*0034*/ 	.word	index@(_Z7reduce2PfS_)
        /*0038*/ 	.word	0x00000000


	//----- nvinfo : EIATTR_MIN_STACK_SIZE
	.align		4
.L_9:
        /*003c*/ 	.byte	0x04, 0x12
        /*003e*/ 	.short	(.L_11 - .L_10)
	.align		4
.L_10:
        /*0040*/ 	.word	index@(_Z6reducePfS_)
        /*0044*/ 	.word	0x00000000
.L_11:


//--------------------- .nv.compat                --------------------------
	.section	.nv.compat,"",@"SHT_CUDA_COMPAT_INFO"
	.align	4
        /*0000*/ 	.byte	0x02, 0x09, 0x00, 0x00, 0x02, 0x02, 0x01, 0x00, 0x02, 0x05, 0x05, 0x00, 0x03, 0x07, 0x01, 0x01
        /*0010*/ 	.byte	0x02, 0x03, 0x00, 0x00, 0x02, 0x06, 0x01, 0x00, 0x04, 0x0b, 0x08, 0x00, 0x09, 0x00, 0x00, 0x00
        /*0020*/ 	.byte	0x00, 0x00, 0x00, 0x00


//--------------------- .nv.info._Z7reduce2PfS_   --------------------------
	.section	.nv.info._Z7reduce2PfS_,"",@"SHT_CUDA_INFO"
	.sectionflags	@""
	.align	4


	//----- nvinfo : EIATTR_CUDA_API_VERSION
	.align		4
        /*0000*/ 	.byte	0x04, 0x37
        /*0002*/ 	.short	(.L_13 - .L_12)
.L_12:
        /*0004*/ 	.word	0x00000082


	//----- nvinfo : EIATTR_KPARAM_INFO
	.align		4
.L_13:
        /*0008*/ 	.byte	0x04, 0x17
        /*000a*/ 	.short	(.L_15 - .L_14)
.L_14:
        /*000c*/ 	.word	0x00000000
        /*0010*/ 	.short	0x0001
        /*0012*/ 	.short	0x0008
        /*0014*/ 	.byte	0x00, 0xf5, 0x21, 0x00


	//----- nvinfo : EIATTR_KPARAM_INFO
	.align		4
.L_15:
        /*0018*/ 	.byte	0x04, 0x17
        /*001a*/ 	.short	(.L_17 - .L_16)
.L_16:
        /*001c*/ 	.word	0x00000000
        /*0020*/ 	.short	0x0000
        /*0022*/ 	.short	0x0000
        /*0024*/ 	.byte	0x00, 0xf5, 0x21, 0x00


	//----- nvinfo : EIATTR_SPARSE_MMA_MASK
	.align		4
.L_17:
        /*0028*/ 	.byte	0x03, 0x50
        /*002a*/ 	.short	0x0000


	//----- nvinfo : EIATTR_MAXREG_COUNT
	.align		4
        /*002c*/ 	.byte	0x03, 0x1b
        /*002e*/ 	.short	0x00ff


	//----- nvinfo : EIATTR_NUM_BARRIERS
	.align		4
        /*0030*/ 	.byte	0x02, 0x4c
        /*0032*/ 	.byte	0x01
	.zero		1


	//----- nvinfo : EIATTR_MERCURY_ISA_VERSION
	.align		4
        /*0034*/ 	.byte	0x03, 0x5f
        /*0036*/ 	.short	0x0101


	//----- nvinfo : EIATTR_VRC_CTA_INIT_COUNT
	.align		4
        /*0038*/ 	.byte	0x02, 0x4a
	.zero		1
	.zero		1


	//----- nvinfo : EIATTR_EXIT_INSTR_OFFSETS
	.align		4
        /*003c*/ 	.byte	0x04, 0x1c
        /*003e*/ 	.short	(.L_19 - .L_18)


	//   ....[0]....
.L_18:
        /*0040*/ 	.word	0x000001d0


	//   ....[1]....
        /*0044*/ 	.word	0x00000220


	//----- nvinfo : EIATTR_CRS_STACK_SIZE
	.align		4
.L_19:
        /*0048*/ 	.byte	0x04, 0x1e
        /*004a*/ 	.short	(.L_21 - .L_20)
.L_20:
        /*004c*/ 	.word	0x00000000


	//----- nvinfo : EIATTR_CBANK_PARAM_SIZE
	.align		4
.L_21:
        /*0050*/ 	.byte	0x03, 0x19
        /*0052*/ 	.short	0x0010


	//----- nvinfo : EIATTR_PARAM_CBANK
	.align		4
        /*0054*/ 	.byte	0x04, 0x0a
        /*0056*/ 	.short	(.L_23 - .L_22)
	.align		4
.L_22:
        /*0058*/ 	.word	index@(.nv.constant0._Z7reduce2PfS_)
        /*005c*/ 	.short	0x0380
        /*005e*/ 	.short	0x0010


	//----- nvinfo : EIATTR_SW_WAR
	.align		4
.L_23:
        /*0060*/ 	.byte	0x04, 0x36
        /*0062*/ 	.short	(.L_25 - .L_24)
.L_24:
        /*0064*/ 	.word	0x00000008
.L_25:


//--------------------- .nv.info._Z6reducePfS_    --------------------------
	.section	.nv.info._Z6reducePfS_,"",@"SHT_CUDA_INFO"
	.sectionflags	@""
	.align	4


	//----- nvinfo : EIATTR_CUDA_API_VERSION
	.align		4
        /*0000*/ 	.byte	0x04, 0x37
        /*0002*/ 	.short	(.L_27 - .L_26)
.L_26:
        /*0004*/ 	.word	0x00000082


	//----- nvinfo : EIATTR_KPARAM_INFO
	.align		4
.L_27:
        /*0008*/ 	.byte	0x04, 0x17
        /*000a*/ 	.short	(.L_29 - .L_28)
.L_28:
        /*000c*/ 	.word	0x00000000
        /*0010*/ 	.short	0x0001
        /*0012*/ 	.short	0x0008
        /*0014*/ 	.byte	0x00, 0xf5, 0x21, 0x00


	//----- nvinfo : EIATTR_KPARAM_INFO
	.align		4
.L_29:
        /*0018*/ 	.byte	0x04, 0x17
        /*001a*/ 	.short	(.L_31 - .L_30)
.L_30:
        /*001c*/ 	.word	0x00000000
        /*0020*/ 	.short	0x0000
        /*0022*/ 	.short	0x0000
        /*0024*/ 	.byte	0x00, 0xf5, 0x21, 0x00


	//----- nvinfo : EIATTR_SPARSE_MMA_MASK
	.align		4
.L_31:
        /*0028*/ 	.byte	0x03, 0x50
        /*002a*/ 	.short	0x0000


	//----- nvinfo : EIATTR_MAXREG_COUNT
	.align		4
        /*002c*/ 	.byte	0x03, 0x1b
        /*002e*/ 	.short	0x00ff


	//----- nvinfo : EIATTR_NUM_BARRIERS
	.align		4
        /*0030*/ 	.byte	0x02, 0x4c
        /*0032*/ 	.byte	0x01
	.zero		1


	//----- nvinfo : EIATTR_MERCURY_ISA_VERSION
	.align		4
        /*0034*/ 	.byte	0x03, 0x5f
        /*0036*/ 	.short	0x0101


	//----- nvinfo : EIATTR_VRC_CTA_INIT_COUNT
	.align		4
        /*0038*/ 	.byte	0x02, 0x4a
	.zero		1
	.zero		1


	//----- nvinfo : EIATTR_EXIT_INSTR_OFFSETS
	.align		4
        /*003c*/ 	.byte	0x04, 0x1c
        /*003e*/ 	.short	(.L_33 - .L_32)


	//   ....[0]....
.L_32:
        /*0040*/ 	.word	0x000001d0


	//   ....[1]....
        /*0044*/ 	.word	0x00000220


	//----- nvinfo : EIATTR_CRS_STACK_SIZE
	.align		4
.L_33:
        /*0048*/ 	.byte	0x04, 0x1e
        /*004a*/ 	.short	(.L_35 - .L_34)
.L_34:
        /*004c*/ 	.word	0x00000000


	//----- nvinfo : EIATTR_CBANK_PARAM_SIZE
	.align		4
.L_35:
        /*0050*/ 	.byte	0x03, 0x19
        /*0052*/ 	.short	0x0010


	//----- nvinfo : EIATTR_PARAM_CBANK
	.align		4
        /*0054*/ 	.byte	0x04, 0x0a
        /*0056*/ 	.short	(.L_37 - .L_36)
	.align		4
.L_36:
        /*0058*/ 	.word	index@(.nv.constant0._Z6reducePfS_)
        /*005c*/ 	.short	0x0380
        /*005e*/ 	.short	0x0010


	//----- nvinfo : EIATTR_SW_WAR
	.align		4
.L_37:
        /*0060*/ 	.byte	0x04, 0x36
        /*0062*/ 	.short	(.L_39 - .L_38)
.L_38:
        /*0064*/ 	.word	0x00000008
.L_39:


//--------------------- .nv.callgraph             --------------------------
	.section	.nv.callgraph,"",@"SHT_CUDA_CALLGRAPH"
	.align	4
	.sectionentsize	8
	.align		4
        /*0000*/ 	.word	0x00000000
	.align		4
        /*0004*/ 	.word	0xffffffff
	.align		4
        /*0008*/ 	.word	0x00000000
	.align		4
        /*000c*/ 	.word	0xfffffffe
	.align		4
        /*0010*/ 	.word	0x00000000
	.align		4
        /*0014*/ 	.word	0xfffffffd
	.align		4
        /*0018*/ 	.word	0x00000000
	.align		4
        /*001c*/ 	.word	0xfffffffc


//--------------------- .text._Z7reduce2PfS_      --------------------------
	.section	.text._Z7reduce2PfS_,"ax",@progbits
	.align	128
        .global         _Z7reduce2PfS_
        .type           _Z7reduce2PfS_,@function
        .size           _Z7reduce2PfS_,(.L_x_10 - _Z7reduce2PfS_)
        .other          _Z7reduce2PfS_,@"STO_CUDA_ENTRY STV_DEFAULT"
_Z7reduce2PfS_:
.text._Z7reduce2PfS_:
[----:B------:R-:W-:Y:S01]  /*0000*/  LDC R1, c[0x0][0x37c] ;  /* 0x0000df00ff017b82 */ /* 0x000fe20000000800 */
[----:B------:R-:W0:Y:S01]  /*0010*/  S2R R13, SR_CTAID.X ;  /* 0x00000000000d7919 */ /* 0x000e220000002500 */
[----:B------:R-:W1:Y:S06]  /*0020*/  LDCU UR7, c[0x0][0x360] ;  /* 0x00006c00ff0777ac */ /* 0x000e6c0008000800 */
[----:B------:R-:W2:Y:S01]  /*0030*/  LDC.64 R2, c[0x0][0x380] ;  /* 0x0000e000ff027b82 */ /* 0x000ea20000000a00 */
[----:B------:R-:W0:Y:S01]  /*0040*/  S2R R0, SR_TID.X ;  /* 0x0000000000007919 */ /* 0x000e220000002100 */
[----:B------:R-:W3:Y:S01]  /*0050*/  LDCU.64 UR8, c[0x0][0x358] ;  /* 0x00006b00ff0877ac */ /* 0x000ee20008000a00 */
[----:B-1----:R-:W-:-:S02]  /*0060*/  UISETP.GE.U32.AND UP0, UPT, UR7, 0x2, UPT ;  /* 0x000000020700788c */ /* 0x002fc4000bf06070 */
[----:B0-----:R-:W-:-:S04]  /*0070*/  IMAD R9, R13, UR7, R0 ;  /* 0x000000070d097c24 */ /* 0x001fc8000f8e0200 */
[----:B--2---:R-:W-:-:S03]  /*0080*/  IMAD.WIDE.U32 R2, R9, 0x4, R2 ;  /* 0x0000000409027825 */ /* 0x004fc600078e0002 */
[----:B---3--:R-:W-:Y:S05]  /*0090*/  BRA.U !UP0, `(.L_x_0) ;  /* 0x0000000108487547 */ /* 0x008fea000b800000 */
[----:B------:R-:W0:Y:S01]  /*00a0*/  LDC.64 R6, c[0x0][0x380] ;  /* 0x0000e000ff067b82 */ /* 0x000e220000000a00 */
[----:B------:R-:W-:-:S05]  /*00b0*/  UMOV UR4, 0x1 ;  /* 0x0000000100047882 */ /* 0x000fca0000000000 */
.L_x_3:
[----:B------:R-:W-:Y:S01]  /*00c0*/  USHF.L.U32 UR5, UR4, 0x1, URZ ;  /* 0x0000000104057899 */ /* 0x000fe200080006ff */
[----:B------:R-:W-:Y:S03]  /*00d0*/  BSSY.RECONVERGENT B0, `(.L_x_1) ;  /* 0x000000a000007945 */ /* 0x000fe60003800200 */
[----:B------:R-:W-:-:S06]  /*00e0*/  UIADD3 UR6, UPT, UPT, UR5, -0x1, URZ ;  /* 0xffffffff05067890 */ /* 0x000fcc000fffe0ff */
[----:B------:R-:W-:-:S13]  /*00f0*/  LOP3.LUT P0, RZ, R0, UR6, RZ, 0xc0, !PT ;  /* 0x0000000600ff7c12 */ /* 0x000fda000f80c0ff */
[----:B-1----:R-:W-:Y:S05]  /*0100*/  @P0 BRA `(.L_x_2) ;  /* 0x0000000000180947 */ /* 0x002fea0003800000 */
[----:B------:R-:W-:Y:S01]  /*0110*/  IADD3 R5, PT, PT, R9, UR4, RZ ;  /* 0x0000000409057c10 */ /* 0x000fe2000fffe0ff */
[----:B------:R-:W2:Y:S04]  /*0120*/  LDG.E R11, desc[UR8][R2.64] ;  /* 0x00000008020b7981 */ /* 0x000ea8000c1e1900 */
[----:B0-----:R-:W-:-:S06]  /*0130*/  IMAD.WIDE.U32 R4, R5, 0x4, R6 ;  /* 0x0000000405047825 */ /* 0x001fcc00078e0006 */
[----:B------:R-:W2:Y:S02]  /*0140*/  LDG.E R4, desc[UR8][R4.64] ;  /* 0x0000000804047981 */ /* 0x000ea4000c1e1900 */
[----:B--2---:R-:W-:-:S05]  /*0150*/  FADD R11, R4, R11 ;  /* 0x0000000b040b7221 */ /* 0x004fca0000000000 */
[----:B------:R1:W-:Y:S02]  /*0160*/  STG.E desc[UR8][R2.64], R11 ;  /* 0x0000000b02007986 */ /* 0x0003e4000c101908 */
.L_x_2:
[----:B------:R-:W-:Y:S05]  /*0170*/  BSYNC.RECONVERGENT B0 ;  /* 0x0000000000007941 */ /* 0x000fea0003800200 */
.L_x_1:
[----:B------:R-:W-:Y:S01]  /*0180*/  BAR.SYNC.DEFER_BLOCKING 0x0 ;  /* 0x0000000000007b1d */ /* 0x000fe20000010000 */
[----:B------:R-:W-:-:S05]  /*0190*/  UISETP.GE.U32.AND UP0, UPT, UR5, UR7, UPT ;  /* 0x000000070500728c */ /* 0x000fca000bf06070 */
[----:B------:R-:W-:-:S04]  /*01a0*/  UMOV UR4, UR5 ;  /* 0x0000000500047c82 */ /* 0x000fc80008000000 */
[----:B------:R-:W-:Y:S05]  /*01b0*/  BRA.U !UP0, `(.L_x_3) ;  /* 0xfffffffd08c07547 */ /* 0x000fea000b83ffff */
.L_x_0:
[----:B------:R-:W-:-:S13]  /*01c0*/  ISETP.NE.AND P0, PT, R0, RZ, PT ;  /* 0x000000ff0000720c */ /* 0x000fda0003f05270 */
[----:B------:R-:W-:Y:S05]  /*01d0*/  @P0 EXIT ;  /* 0x000000000000094d */ /* 0x000fea0003800000 */
[----:B-1----:R-:W2:Y:S01]  /*01e0*/  LDG.E R3, desc[UR8][R2.64] ;  /* 0x0000000802037981 */ /* 0x002ea2000c1e1900 */
[----:B------:R-:W1:Y:S02]  /*01f0*/  LDC.64 R4, c[0x0][0x388] ;  /* 0x0000e200ff047b82 */ /* 0x000e640000000a00 */
[----:B-1----:R-:W-:-:S05]  /*0200*/  IMAD.WIDE.U32 R4, R13, 0x4, R4 ;  /* 0x000000040d047825 */ /* 0x002fca00078e0004 */
[----:B--2---:R-:W-:Y:S01]  /*0210*/  STG.E desc[UR8][R4.64], R3 ;  /* 0x0000000304007986 */ /* 0x004fe2000c101908 */
[----:B------:R-:W-:Y:S05]  /*0220*/  EXIT ;  /* 0x000000000000794d */ /* 0x000fea0003800000 */
.L_x_4:
[----:B------:R-:W-:-:S00]  /*0230*/  BRA `(.L_x_4) ;  /* 0xfffffffc00fc7947 */ /* 0x000fc0000383ffff */
[----:B------:R-:W-:-:S00]  /*0240*/  NOP ;  /* 0x0000000000007918 */ /* 0x000fc00000000000 */
        /* <DEDUP_REMOVED lines=11> */
.L_x_10:


//--------------------- .text._Z6reducePfS_       --------------------------
	.section	.text._Z6reducePfS_,"ax",@progbits
	.align	128
        .global         _Z6reducePfS_
        .type           _Z6reducePfS_,@function
        .size           _Z6reducePfS_,(.L_x_11 - _Z6reducePfS_)
        .other          _Z6reducePfS_,@"STO_CUDA_ENTRY STV_DEFAULT"
_Z6reducePfS_:
.text._Z6reducePfS_:
[----:B------:R-:W-:Y:S01]  /*0000*/  LDC R1, c[0x0][0x37c] ;  /* 0x0000df00ff017b82 */ /* 0x000fe20000000800 */
[----:B------:R-:W0:Y:S01]  /*0010*/  S2R R11, SR_CTAID.X ;  /* 0x00000000000b7919 */ /* 0x000e220000002500 */
[----:B------:R-:W1:Y:S06]  /*0020*/  LDCU UR6, c[0x0][0x360] ;  /* 0x00006c00ff0677ac */ /* 0x000e6c0008000800 */
[----:B------:R-:W2:Y:S01]  /*0030*/  LDC.64 R2, c[0x0][0x380] ;  /* 0x0000e000ff027b82 */ /* 0x000ea20000000a00 */
[----:B------:R-:W3:Y:S01]  /*0040*/  LDCU.64 UR4, c[0x0][0x358] ;  /* 0x00006b00ff0477ac */ /* 0x000ee20008000a00 */
[----:B-1----:R-:W-:-:S02]  /*0050*/  UISETP.GE.U32.AND UP0, UPT, UR6, 0x2, UPT ;  /* 0x000000020600788c */ /* 0x002fc4000bf06070 */
[----:B0-----:R-:W-:-:S04]  /*0060*/  IMAD R5, R11, UR6, RZ ;  /* 0x000000060b057c24 */ /* 0x001fc8000f8e02ff */
[----:B--2---:R-:W-:-:S03]  /*0070*/  IMAD.WIDE.U32 R2, R5, 0x4, R2 ;  /* 0x0000000405027825 */ /* 0x004fc600078e0002 */
[----:B---3--:R-:W-:Y:S05]  /*0080*/  BRA.U !UP0, `(.L_x_5) ;  /* 0x0000000108487547 */ /* 0x008fea000b800000 */
[----:B------:R-:W0:Y:S01]  /*0090*/  S2R R13, SR_TID.X ;  /* 0x00000000000d7919 */ /* 0x000e220000002100 */
[----:B------:R-:W-:Y:S02]  /*00a0*/  HFMA2 R7, -RZ, RZ, 0, 5.9604644775390625e-08 ;  /* 0x00000001ff077431 */ /* 0x000fe400000001ff */
[----:B0-----:R-:W-:-:S07]  /*00b0*/  IMAD.WIDE.U32 R4, R13, 0x4, R2 ;  /* 0x000000040d047825 */ /* 0x001fce00078e0002 */
.L_x_8:
[----:B------:R-:W-:Y:S01]  /*00c0*/  SHF.L.U32 R8, R7, 0x1, RZ ;  /* 0x0000000107087819 */ /* 0x000fe200000006ff */
[----:B------:R-:W-:Y:S03]  /*00d0*/  BSSY.RECONVERGENT B0, `(.L_x_6) ;  /* 0x0000009000007945 */ /* 0x000fe60003800200 */
[----:B------:R-:W-:-:S04]  /*00e0*/  IADD3 R0, PT, PT, R8, -0x1, RZ ;  /* 0xffffffff08007810 */ /* 0x000fc80007ffe0ff */
[----:B------:R-:W-:-:S13]  /*00f0*/  LOP3.LUT P0, RZ, R0, R13, RZ, 0xc0, !PT ;  /* 0x0000000d00ff7212 */ /* 0x000fda000780c0ff */
[----:B0-----:R-:W-:Y:S05]  /*0100*/  @P0 BRA `(.L_x_7) ;  /* 0x0000000000140947 */ /* 0x001fea0003800000 */
[----:B------:R-:W-:Y:S01]  /*0110*/  IMAD.WIDE R6, R7, 0x4, R4 ;  /* 0x0000000407067825 */ /* 0x000fe200078e0204 */
[----:B------:R-:W2:Y:S05]  /*0120*/  LDG.E R9, desc[UR4][R4.64] ;  /* 0x0000000404097981 */ /* 0x000eaa000c1e1900 */
[----:B------:R-:W2:Y:S02]  /*0130*/  LDG.E R6, desc[UR4][R6.64] ;  /* 0x0000000406067981 */ /* 0x000ea4000c1e1900 */
[----:B--2---:R-:W-:-:S05]  /*0140*/  FADD R9, R6, R9 ;  /* 0x0000000906097221 */ /* 0x004fca0000000000 */
[----:B------:R0:W-:Y:S02]  /*0150*/  STG.E desc[UR4][R4.64], R9 ;  /* 0x0000000904007986 */ /* 0x0001e4000c101904 */
.L_x_7:
[----:B------:R-:W-:Y:S05]  /*0160*/  BSYNC.RECONVERGENT B0 ;  /* 0x0000000000007941 */ /* 0x000fea0003800200 */
.L_x_6:
[----:B------:R-:W-:Y:S01]  /*0170*/  BAR.SYNC.DEFER_BLOCKING 0x0 ;  /* 0x0000000000007b1d */ /* 0x000fe20000010000 */
[----:B------:R-:W-:Y:S02]  /*0180*/  ISETP.GE.U32.AND P0, PT, R8, UR6, PT ;  /* 0x0000000608007c0c */ /* 0x000fe4000bf06070 */
[----:B------:R-:W-:-:S11]  /*0190*/  MOV R7, R8 ;  /* 0x0000000800077202 */ /* 0x000fd60000000f00 */
[----:B------:R-:W-:Y:S05]  /*01a0*/  @!P0 BRA `(.L_x_8) ;  /* 0xfffffffc00c48947 */ /* 0x000fea000383ffff */
.L_x_5:
[----:B------:R-:W1:Y:S02]  /*01b0*/  S2R R0, SR_TID.X ;  /* 0x0000000000007919 */ /* 0x000e640000002100 */
[----:B-1----:R-:W-:-:S13]  /*01c0*/  ISETP.NE.AND P0, PT, R0, RZ, PT ;  /* 0x000000ff0000720c */ /* 0x002fda0003f05270 */
[----:B------:R-:W-:Y:S05]  /*01d0*/  @P0 EXIT ;  /* 0x000000000000094d */ /* 0x000fea0003800000 */
[----:B------:R-:W2:Y:S01]  /*01e0*/  LDG.E R3, desc[UR4][R2.64] ;  /* 0x0000000402037981 */ /* 0x000ea2000c1e1900 */
[----:B0-----:R-:W0:Y:S02]  /*01f0*/  LDC.64 R4, c[0x0][0x388] ;  /* 0x0000e200ff047b82 */ /* 0x001e240000000a00 */
[----:B0-----:R-:W-:-:S05]  /*0200*/  IMAD.WIDE.U32 R4, R11, 0x4, R4 ;  /* 0x000000040b047825 */ /* 0x001fca00078e0004 */
[----:B--2---:R-:W-:Y:S01]  /*0210*/  STG.E desc[UR4][R4.64], R3 ;  /* 0x0000000304007986 */ /* 0x004fe2000c101904 */
[----:B------:R-:W-:Y:S05]  /*0220*/  EXIT ;  /* 0x000000000000794d */ /* 0x000fea0003800000 */
.L_x_9:
        /* <DEDUP_REMOVED lines=13> */
.L_x_11:


//--------------------- .nv.shared.reserved.0     --------------------------
	.section	.nv.shared.reserved.0,"aw",@nobits
	.weak		__nv_reservedSMEM_offset_0_alias
	.size		__nv_reservedSMEM_offset_0_alias, 0, 64
	.other		__nv_reservedSMEM_offset_0_alias,@"STO_CUDA_RESERVED_SHARED STV_DEFAULT"
__nv_reservedSMEM_offset_0_alias:
	.zero		0
	.zero		64


//--------------------- .nv.constant0._Z7reduce2PfS_ --------------------------
	.section	.nv.constant0._Z7reduce2PfS_,"a",@progbits
	.sectionflags	@""
	.align	4
.nv.constant0._Z7reduce2PfS_:
	.zero		912


//--------------------- .nv.constant0._Z6reducePfS_ --------------------------
	.section	.nv.constant0._Z6reducePfS_,"a",@progbits
	.sectionflags	@""
	.align	4
.nv.constant0._Z6reducePfS_:
	.zero		912


//--------------------- SYMBOLS --------------------------

	.type		.nv.reservedSmem.offset0,@object
	.size		.nv.reservedSmem.offset0,0x4
